//
// Generated by NVIDIA NVVM Compiler
//
// Compiler Build ID: CL-36424714
// Cuda compilation tools, release 13.0, V13.0.88
// Based on NVVM 20.0.0
//

.version 9.0
.target sm_100
.address_size 64

	// .globl	_Z21smith_waterman_kernelPKcS0_Pi
.extern .shared .align 16 .b8 sc_mat[];

.visible .entry _Z21smith_waterman_kernelPKcS0_Pi(
	.param .u64 .ptr .align 1 _Z21smith_waterman_kernelPKcS0_Pi_param_0,
	.param .u64 .ptr .align 1 _Z21smith_waterman_kernelPKcS0_Pi_param_1,
	.param .u64 .ptr .align 1 _Z21smith_waterman_kernelPKcS0_Pi_param_2
)
{
	.reg .pred 	%p<69>;
	.reg .b16 	%rs<9>;
	.reg .b32 	%r<179>;
	.reg .b64 	%rd<15>;

	ld.param.u64 	%rd6, [_Z21smith_waterman_kernelPKcS0_Pi_param_0];
	ld.param.u64 	%rd4, [_Z21smith_waterman_kernelPKcS0_Pi_param_1];
	ld.param.u64 	%rd5, [_Z21smith_waterman_kernelPKcS0_Pi_param_2];
	cvta.to.global.u64 	%rd1, %rd6;
	mov.u32 	%r1, %ctaid.x;
	mov.u32 	%r165, %tid.y;
	mov.u32 	%r3, %tid.x;
	setp.gt.u32 	%p1, %r165, 512;
	@%p1 bra 	$L__BB0_11;
	mov.u32 	%r4, %ntid.x;
	mov.u32 	%r5, %ntid.y;
	add.s32 	%r6, %r3, %r4;
	max.u32 	%r52, %r6, 513;
	setp.lt.u32 	%p2, %r6, 513;
	selp.u32 	%r53, 1, 0, %p2;
	add.s32 	%r54, %r6, %r53;
	sub.s32 	%r55, %r52, %r54;
	div.u32 	%r56, %r55, %r4;
	add.s32 	%r7, %r56, %r53;
	and.b32  	%r8, %r7, 3;
	add.s32 	%r9, %r6, %r4;
	add.s32 	%r10, %r9, %r4;
	shl.b32 	%r11, %r4, 2;
	shl.b32 	%r12, %r4, 1;
	mul.lo.s32 	%r13, %r4, 3;
$L__BB0_2:
	setp.gt.u32 	%p3, %r3, 512;
	@%p3 bra 	$L__BB0_10;
	setp.eq.s32 	%p4, %r8, 3;
	mul.lo.s32 	%r15, %r165, 513;
	mov.u32 	%r166, %r3;
	@%p4 bra 	$L__BB0_7;
	setp.eq.s32 	%p5, %r8, 0;
	add.s32 	%r16, %r3, %r15;
	shl.b32 	%r57, %r16, 2;
	xor.b32  	%r58, %r57, 4;
	mov.u32 	%r59, sc_mat;
	add.s32 	%r60, %r59, %r58;
	mov.b32 	%r61, 0;
	st.shared.u32 	[%r60], %r61;
	mov.u32 	%r166, %r6;
	@%p5 bra 	$L__BB0_7;
	setp.eq.s32 	%p6, %r8, 1;
	add.s32 	%r17, %r16, %r4;
	shl.b32 	%r62, %r17, 2;
	xor.b32  	%r63, %r62, 4;
	add.s32 	%r65, %r59, %r63;
	mov.b32 	%r66, 0;
	st.shared.u32 	[%r65], %r66;
	mov.u32 	%r166, %r9;
	@%p6 bra 	$L__BB0_7;
	add.s32 	%r67, %r17, %r4;
	shl.b32 	%r68, %r67, 2;
	xor.b32  	%r69, %r68, 4;
	add.s32 	%r71, %r59, %r69;
	mov.b32 	%r72, 0;
	st.shared.u32 	[%r71], %r72;
	mov.u32 	%r166, %r10;
$L__BB0_7:
	setp.lt.u32 	%p7, %r7, 3;
	@%p7 bra 	$L__BB0_10;
	add.s32 	%r167, %r166, %r15;
	add.s32 	%r170, %r167, %r4;
	add.s32 	%r169, %r167, %r12;
	add.s32 	%r168, %r167, %r13;
$L__BB0_9:
	shl.b32 	%r73, %r167, 2;
	xor.b32  	%r74, %r73, 4;
	mov.u32 	%r75, sc_mat;
	add.s32 	%r76, %r75, %r74;
	mov.b32 	%r77, 0;
	st.shared.u32 	[%r76], %r77;
	shl.b32 	%r78, %r170, 2;
	xor.b32  	%r79, %r78, 4;
	add.s32 	%r80, %r75, %r79;
	st.shared.u32 	[%r80], %r77;
	shl.b32 	%r81, %r169, 2;
	xor.b32  	%r82, %r81, 4;
	add.s32 	%r83, %r75, %r82;
	st.shared.u32 	[%r83], %r77;
	shl.b32 	%r84, %r168, 2;
	xor.b32  	%r85, %r84, 4;
	add.s32 	%r86, %r75, %r85;
	st.shared.u32 	[%r86], %r77;
	add.s32 	%r166, %r166, %r11;
	add.s32 	%r170, %r170, %r11;
	add.s32 	%r169, %r169, %r11;
	add.s32 	%r168, %r168, %r11;
	add.s32 	%r167, %r167, %r11;
	setp.lt.u32 	%p8, %r166, 513;
	@%p8 bra 	$L__BB0_9;
$L__BB0_10:
	add.s32 	%r165, %r165, %r5;
	setp.lt.u32 	%p9, %r165, 513;
	@%p9 bra 	$L__BB0_2;
$L__BB0_11:
	bar.sync 	0;
	not.b32 	%r34, %r3;
	shl.b32 	%r35, %r1, 9;
	add.s32 	%r36, %r35, -1;
	add.s32 	%r89, %r36, %r3;
	cvt.u64.u32 	%rd7, %r89;
	cvta.to.global.u64 	%rd8, %rd4;
	add.s64 	%rd2, %rd8, %rd7;
	mov.b32 	%r174, 0;
	mov.b32 	%r172, 2;
$L__BB0_12:
	setp.gt.u32 	%p10, %r3, 512;
	setp.eq.s32 	%p11, %r3, 0;
	add.s32 	%r39, %r172, %r34;
	add.s32 	%r91, %r39, -1;
	setp.gt.u32 	%p12, %r91, 511;
	or.pred  	%p13, %p12, %p10;
	add.s32 	%r92, %r36, %r39;
	cvt.s64.s32 	%rd9, %r92;
	add.s64 	%rd3, %rd1, %rd9;
	or.pred  	%p14, %p13, %p11;
	@%p14 bra 	$L__BB0_14;
	ld.global.u8 	%rs1, [%rd3];
	ld.global.u8 	%rs2, [%rd2];
	setp.eq.s16 	%p15, %rs1, %rs2;
	selp.b32 	%r93, 1, -1, %p15;
	mad.lo.s32 	%r94, %r39, 513, %r3;
	shl.b32 	%r95, %r94, 2;
	mov.u32 	%r96, sc_mat;
	add.s32 	%r97, %r96, %r95;
	ld.shared.u32 	%r98, [%r97+-2056];
	add.s32 	%r99, %r93, %r98;
	ld.shared.u32 	%r100, [%r97+-2052];
	add.s32 	%r101, %r100, -2;
	ld.shared.u32 	%r102, [%r97+-4];
	max.s32 	%r103, %r99, %r101;
	max.s32 	%r104, %r102, 2;
	add.s32 	%r105, %r104, -2;
	max.s32 	%r106, %r103, %r105;
	st.shared.u32 	[%r97], %r106;
	max.s32 	%r174, %r174, %r106;
	setp.eq.s32 	%p16, %r106, 0;
	setp.lt.s32 	%p17, %r99, 0;
	setp.lt.s32 	%p18, %r100, 2;
	and.pred  	%p19, %p17, %p18;
	and.pred  	%p20, %p19, %p16;
	setp.lt.s32 	%p21, %r102, 2;
	and.pred  	%p22, %p21, %p20;
	@%p22 bra 	$L__BB0_22;
$L__BB0_14:
	setp.gt.u32 	%p23, %r3, 512;
	setp.eq.s32 	%p24, %r3, 0;
	bar.sync 	0;
	sub.s32 	%r42, %r172, %r3;
	setp.gt.u32 	%p25, %r39, 511;
	or.pred  	%p26, %p25, %p23;
	or.pred  	%p27, %p26, %p24;
	@%p27 bra 	$L__BB0_16;
	ld.global.u8 	%rs3, [%rd3+1];
	ld.global.u8 	%rs4, [%rd2];
	setp.eq.s16 	%p28, %rs3, %rs4;
	selp.b32 	%r108, 1, -1, %p28;
	mad.lo.s32 	%r109, %r42, 513, %r3;
	shl.b32 	%r110, %r109, 2;
	mov.u32 	%r111, sc_mat;
	add.s32 	%r112, %r111, %r110;
	ld.shared.v2.u32 	{%r113, %r114}, [%r112+-2056];
	add.s32 	%r115, %r108, %r113;
	add.s32 	%r116, %r114, -2;
	ld.shared.u32 	%r117, [%r112+-4];
	max.s32 	%r118, %r115, %r116;
	max.s32 	%r119, %r117, 2;
	add.s32 	%r120, %r119, -2;
	max.s32 	%r121, %r118, %r120;
	st.shared.u32 	[%r112], %r121;
	max.s32 	%r174, %r174, %r121;
	setp.eq.s32 	%p29, %r121, 0;
	setp.lt.s32 	%p30, %r115, 0;
	setp.lt.s32 	%p31, %r114, 2;
	and.pred  	%p32, %p30, %p31;
	and.pred  	%p33, %p32, %p29;
	setp.lt.s32 	%p34, %r117, 2;
	and.pred  	%p35, %p34, %p33;
	@%p35 bra 	$L__BB0_22;
$L__BB0_16:
	setp.gt.u32 	%p36, %r3, 512;
	setp.eq.s32 	%p37, %r3, 0;
	bar.sync 	0;
	setp.gt.u32 	%p38, %r42, 511;
	or.pred  	%p39, %p38, %p36;
	or.pred  	%p40, %p39, %p37;
	@%p40 bra 	$L__BB0_18;
	add.s32 	%r123, %r35, %r42;
	cvt.u64.u32 	%rd10, %r123;
	add.s64 	%rd11, %rd1, %rd10;
	ld.global.u8 	%rs5, [%rd11];
	ld.global.u8 	%rs6, [%rd2];
	setp.eq.s16 	%p41, %rs5, %rs6;
	selp.b32 	%r124, 1, -1, %p41;
	mad.lo.s32 	%r125, %r42, 513, %r3;
	shl.b32 	%r126, %r125, 2;
	mov.u32 	%r127, sc_mat;
	add.s32 	%r128, %r126, %r127;
	ld.shared.u32 	%r129, [%r128+-4];
	add.s32 	%r130, %r124, %r129;
	ld.shared.u32 	%r131, [%r128];
	add.s32 	%r132, %r131, -2;
	ld.shared.u32 	%r133, [%r128+2048];
	max.s32 	%r134, %r130, %r132;
	max.s32 	%r135, %r133, 2;
	add.s32 	%r136, %r135, -2;
	max.s32 	%r137, %r134, %r136;
	st.shared.u32 	[%r128+2052], %r137;
	max.s32 	%r174, %r174, %r137;
	setp.eq.s32 	%p42, %r137, 0;
	setp.lt.s32 	%p43, %r130, 0;
	setp.lt.s32 	%p44, %r131, 2;
	and.pred  	%p45, %p43, %p44;
	and.pred  	%p46, %p45, %p42;
	setp.lt.s32 	%p47, %r133, 2;
	and.pred  	%p48, %p47, %p46;
	@%p48 bra 	$L__BB0_22;
$L__BB0_18:
	bar.sync 	0;
	setp.eq.s32 	%p49, %r172, 1022;
	@%p49 bra 	$L__BB0_22;
	setp.gt.u32 	%p50, %r3, 512;
	setp.eq.s32 	%p51, %r3, 0;
	add.s32 	%r139, %r39, 2;
	setp.gt.u32 	%p52, %r139, 511;
	or.pred  	%p53, %p52, %p50;
	or.pred  	%p54, %p53, %p51;
	@%p54 bra 	$L__BB0_21;
	ld.global.u8 	%rs7, [%rd3+3];
	ld.global.u8 	%rs8, [%rd2];
	setp.eq.s16 	%p55, %rs7, %rs8;
	selp.b32 	%r140, 1, -1, %p55;
	mad.lo.s32 	%r141, %r39, 513, %r3;
	shl.b32 	%r142, %r141, 2;
	mov.u32 	%r143, sc_mat;
	add.s32 	%r144, %r142, %r143;
	ld.shared.v2.u32 	{%r145, %r146}, [%r144+4100];
	add.s32 	%r147, %r140, %r145;
	add.s32 	%r148, %r146, -2;
	ld.shared.u32 	%r149, [%r144+6152];
	max.s32 	%r150, %r147, %r148;
	max.s32 	%r151, %r149, 2;
	add.s32 	%r152, %r151, -2;
	max.s32 	%r153, %r150, %r152;
	st.shared.u32 	[%r144+6156], %r153;
	max.s32 	%r174, %r174, %r153;
	setp.eq.s32 	%p56, %r153, 0;
	setp.lt.s32 	%p57, %r147, 0;
	setp.lt.s32 	%p58, %r146, 2;
	and.pred  	%p59, %p57, %p58;
	and.pred  	%p60, %p59, %p56;
	setp.lt.s32 	%p61, %r149, 2;
	and.pred  	%p62, %p61, %p60;
	@%p62 bra 	$L__BB0_22;
$L__BB0_21:
	bar.sync 	0;
	add.s32 	%r172, %r172, 4;
	bra.uni 	$L__BB0_12;
$L__BB0_22:
	and.b32  	%r154, %r3, 31;
	shfl.sync.down.b32	%r155|%p63, %r174, 16, 31, -1;
	max.s32 	%r156, %r174, %r155;
	shfl.sync.down.b32	%r157|%p64, %r156, 8, 31, -1;
	max.s32 	%r158, %r156, %r157;
	shfl.sync.down.b32	%r159|%p65, %r158, 4, 31, -1;
	max.s32 	%r160, %r158, %r159;
	shfl.sync.down.b32	%r161|%p66, %r160, 2, 31, -1;
	max.s32 	%r162, %r160, %r161;
	shfl.sync.down.b32	%r163|%p67, %r162, 1, 31, -1;
	max.s32 	%r51, %r162, %r163;
	setp.ne.s32 	%p68, %r154, 0;
	@%p68 bra 	$L__BB0_24;
	cvta.to.global.u64 	%rd12, %rd5;
	mul.wide.u32 	%rd13, %r1, 4;
	add.s64 	%rd14, %rd12, %rd13;
	atom.global.max.s32 	%r164, [%rd14], %r51;
$L__BB0_24:
	ret;

}


// ===== COMPILED SASS (sm_100) =====

	.target	sm_100

	.elftype	@"ET_EXEC"


//--------------------- .note.nv.tkinfo           --------------------------
	.section	.note.nv.tkinfo,"",@"SHT_NOTE"
	.sectionflags	@"SHF_NOTE_NV_TKINFO"
	.tkinfo
        /*0018*/ 	.word	0x00000002
        /*0030*/ 	.string	""
        /*0030*/ 	.string	"ptxas"
        /*0030*/ 	.string	"Cuda compilation tools, release 13.0, V13.0.88"
        /*0030*/ 	.string	"Build cuda_13.0.r13.0/compiler.36424714_0"
        /*0030*/ 	.string	"-arch sm_100 -m 64 "



//--------------------- .note.nv.cuinfo           --------------------------
	.section	.note.nv.cuinfo,"",@"SHT_NOTE"
	.sectionflags	@"SHF_NOTE_NV_CUINFO"
        /*0018*/ 	.short	0x0002
        /*001a*/ 	.short	0x0064
        /*001c*/ 	.short	0x0082
	.zero		2


//--------------------- .nv.info                  --------------------------
	.section	.nv.info,"",@"SHT_CUDA_INFO"
	.align	4


	//----- nvinfo : EIATTR_REGCOUNT
	.align		4
        /*0000*/ 	.byte	0x04, 0x2f
        /*0002*/ 	.short	(.L_1 - .L_0)
	.align		4
.L_0:
        /*0004*/ 	.word	index@(_Z21smith_waterman_kernelPKcS0_Pi)
        /*0008*/ 	.word	0x00000017


	//----- nvinfo : EIATTR_FRAME_SIZE
	.align		4
.L_1:
        /*000c*/ 	.byte	0x04, 0x11
        /*000e*/ 	.short	(.L_3 - .L_2)
	.align		4
.L_2:
        /*0010*/ 	.word	index@(_Z21smith_waterman_kernelPKcS0_Pi)
        /*0014*/ 	.word	0x00000000


	//----- nvinfo : EIATTR_MIN_STACK_SIZE
	.align		4
.L_3:
        /*0018*/ 	.byte	0x04, 0x12
        /*001a*/ 	.short	(.L_5 - .L_4)
	.align		4
.L_4:
        /*001c*/ 	.word	index@(_Z21smith_waterman_kernelPKcS0_Pi)
        /*0020*/ 	.word	0x00000000
.L_5:


//--------------------- .nv.compat                --------------------------
	.section	.nv.compat,"",@"SHT_CUDA_COMPAT_INFO"
	.align	4
        /*0000*/ 	.byte	0x02, 0x09, 0x00, 0x00, 0x02, 0x02, 0x01, 0x00, 0x02, 0x05, 0x05, 0x00, 0x03, 0x07, 0x01, 0x01
        /*0010*/ 	.byte	0x02, 0x03, 0x00, 0x00, 0x02, 0x06, 0x01, 0x00, 0x04, 0x0b, 0x08, 0x00, 0x09, 0x00, 0x00, 0x00
        /*0020*/ 	.byte	0x00, 0x00, 0x00, 0x00


//--------------------- .nv.info._Z21smith_waterman_kernelPKcS0_Pi --------------------------
	.section	.nv.info._Z21smith_waterman_kernelPKcS0_Pi,"",@"SHT_CUDA_INFO"
	.sectionflags	@""
	.align	4


	//----- nvinfo : EIATTR_CUDA_API_VERSION
	.align		4
        /*0000*/ 	.byte	0x04, 0x37
        /*0002*/ 	.short	(.L_7 - .L_6)
.L_6:
        /*0004*/ 	.word	0x00000082


	//----- nvinfo : EIATTR_KPARAM_INFO
	.align		4
.L_7:
        /*0008*/ 	.byte	0x04, 0x17
        /*000a*/ 	.short	(.L_9 - .L_8)
.L_8:
        /*000c*/ 	.word	0x00000000
        /*0010*/ 	.short	0x0002
        /*0012*/ 	.short	0x0010
        /*0014*/ 	.byte	0x00, 0xf5, 0x21, 0x00


	//----- nvinfo : EIATTR_KPARAM_INFO
	.align		4
.L_9:
        /*0018*/ 	.byte	0x04, 0x17
        /*001a*/ 	.short	(.L_11 - .L_10)
.L_10:
        /*001c*/ 	.word	0x00000000
        /*0020*/ 	.short	0x0001
        /*0022*/ 	.short	0x0008
        /*0024*/ 	.byte	0x00, 0xf5, 0x21, 0x00


	//----- nvinfo : EIATTR_KPARAM_INFO
	.align		4
.L_11:
        /*0028*/ 	.byte	0x04, 0x17
        /*002a*/ 	.short	(.L_13 - .L_12)
.L_12:
        /*002c*/ 	.word	0x00000000
        /*0030*/ 	.short	0x0000
        /*0032*/ 	.short	0x0000
        /*0034*/ 	.byte	0x00, 0xf5, 0x21, 0x00


	//----- nvinfo : EIATTR_SPARSE_MMA_MASK
	.align		4
.L_13:
        /*0038*/ 	.byte	0x03, 0x50
        /*003a*/ 	.short	0x0000


	//----- nvinfo : EIATTR_MAXREG_COUNT
	.align		4
        /*003c*/ 	.byte	0x03, 0x1b
        /*003e*/ 	.short	0x00ff


	//----- nvinfo : EIATTR_NUM_BARRIERS
	.align		4
        /*0040*/ 	.byte	0x02, 0x4c
        /*0042*/ 	.byte	0x01
	.zero		1


	//----- nvinfo : EIATTR_MERCURY_ISA_VERSION
	.align		4
        /*0044*/ 	.byte	0x03, 0x5f
        /*0046*/ 	.short	0x0101


	//----- nvinfo : EIATTR_INT_WARP_WIDE_INSTR_OFFSETS
	.align		4
        /*0048*/ 	.byte	0x04, 0x31
        /*004a*/ 	.short	(.L_15 - .L_14)


	//   ....[0]....
.L_14:
        /*004c*/ 	.word	0x00001050


	//   ....[1]....
        /*0050*/ 	.word	0x00001070


	//----- nvinfo : EIATTR_COOP_GROUP_MASK_REGIDS
	.align		4
.L_15:
        /*0054*/ 	.byte	0x04, 0x29
        /*0056*/ 	.short	(.L_17 - .L_16)


	//   ....[0]....
.L_16:
        /*0058*/ 	.word	0xffffffff


	//   ....[1]....
        /*005c*/ 	.word	0xffffffff


	//   ....[2]....
        /*0060*/ 	.word	0xffffffff


	//   ....[3]....
        /*0064*/ 	.word	0xffffffff


	//   ....[4]....
        /*0068*/ 	.word	0xffffffff


	//   ....[5]....
        /*006c*/ 	.word	0x05000008


	//   ....[6]....
        /*0070*/ 	.word	0x05000008


	//   ....[7]....
        /*0074*/ 	.word	0x05000008


	//   ....[8]....
        /*0078*/ 	.word	0x05000008


	//   ....[9]....
        /*007c*/ 	.word	0x05000008


	//----- nvinfo : EIATTR_COOP_GROUP_INSTR_OFFSETS
	.align		4
.L_17:
        /*0080*/ 	.byte	0x04, 0x28
        /*0082*/ 	.short	(.L_19 - .L_18)


	//   ....[0]....
.L_18:
        /*0084*/ 	.word	0x00000f70


	//   ....[1]....
        /*0088*/ 	.word	0x00000f90


	//   ....[2]....
        /*008c*/ 	.word	0x00000fb0


	//   ....[3]....
        /*0090*/ 	.word	0x00000fd0


	//   ....[4]....
        /*0094*/ 	.word	0x00000ff0


	//   ....[5]....
        /*0098*/ 	.word	0x00001120


	//   ....[6]....
        /*009c*/ 	.word	0x00001190


	//   ....[7]....
        /*00a0*/ 	.word	0x00001200


	//   ....[8]....
        /*00a4*/ 	.word	0x00001270


	//   ....[9]....
        /*00a8*/ 	.word	0x000012e0


	//----- nvinfo : EIATTR_VRC_CTA_INIT_COUNT
	.align		4
.L_19:
        /*00ac*/ 	.byte	0x02, 0x4a
	.zero		1
	.zero		1


	//----- nvinfo : EIATTR_EXIT_INSTR_OFFSETS
	.align		4
        /*00b0*/ 	.byte	0x04, 0x1c
        /*00b2*/ 	.short	(.L_21 - .L_20)


	//   ....[0]....
.L_20:
        /*00b4*/ 	.word	0x00001010


	//   ....[1]....
        /*00b8*/ 	.word	0x000010c0


	//----- nvinfo : EIATTR_CRS_STACK_SIZE
	.align		4
.L_21:
        /*00bc*/ 	.byte	0x04, 0x1e
        /*00be*/ 	.short	(.L_23 - .L_22)
.L_22:
        /*00c0*/ 	.word	0x00000000


	//----- nvinfo : EIATTR_CBANK_PARAM_SIZE
	.align		4
.L_23:
        /*00c4*/ 	.byte	0x03, 0x19
        /*00c6*/ 	.short	0x0018


	//----- nvinfo : EIATTR_PARAM_CBANK
	.align		4
        /*00c8*/ 	.byte	0x04, 0x0a
        /*00ca*/ 	.short	(.L_25 - .L_24)
	.align		4
.L_24:
        /*00cc*/ 	.word	index@(.nv.constant0._Z21smith_waterman_kernelPKcS0_Pi)
        /*00d0*/ 	.short	0x0380
        /*00d2*/ 	.short	0x0018


	//----- nvinfo : EIATTR_SW_WAR
	.align		4
.L_25:
        /*00d4*/ 	.byte	0x04, 0x36
        /*00d6*/ 	.short	(.L_27 - .L_26)
.L_26:
        /*00d8*/ 	.word	0x00000008
.L_27:


//--------------------- .nv.callgraph             --------------------------
	.section	.nv.callgraph,"",@"SHT_CUDA_CALLGRAPH"
	.align	4
	.sectionentsize	8
	.align		4
        /*0000*/ 	.word	0x00000000
	.align		4
        /*0004*/ 	.word	0xffffffff
	.align		4
        /*0008*/ 	.word	0x00000000
	.align		4
        /*000c*/ 	.word	0xfffffffe
	.align		4
        /*0010*/ 	.word	0x00000000
	.align		4
        /*0014*/ 	.word	0xfffffffd
	.align		4
        /*0018*/ 	.word	0x00000000
	.align		4
        /*001c*/ 	.word	0xfffffffc


//--------------------- .text._Z21smith_waterman_kernelPKcS0_Pi --------------------------
	.section	.text._Z21smith_waterman_kernelPKcS0_Pi,"ax",@progbits
	.align	128
        .global         _Z21smith_waterman_kernelPKcS0_Pi
        .type           _Z21smith_waterman_kernelPKcS0_Pi,@function
        .size           _Z21smith_waterman_kernelPKcS0_Pi,(.L_x_23 - _Z21smith_waterman_kernelPKcS0_Pi)
        .other          _Z21smith_waterman_kernelPKcS0_Pi,@"STO_CUDA_ENTRY STV_DEFAULT"
_Z21smith_waterman_kernelPKcS0_Pi:
.text._Z21smith_waterman_kernelPKcS0_Pi:
[----:B------:R-:W-:Y:S01]  /*0000*/  LDC R1, c[0x0][0x37c] ;  /* 0x0000df00ff017b82 */ /* 0x000fe20000000800 */
[----:B------:R-:W0:Y:S01]  /*0010*/  S2R R10, SR_TID.Y ;  /* 0x00000000000a7919 */ /* 0x000e220000002200 */
[----:B------:R-:W-:Y:S01]  /*0020*/  BSSY.RECONVERGENT B0, `(.L_x_0) ;  /* 0x0000067000007945 */ /* 0x000fe20003800200 */
[----:B------:R-:W1:Y:S01]  /*0030*/  S2R R0, SR_CTAID.X ;  /* 0x0000000000007919 */ /* 0x000e620000002500 */
[----:B------:R-:W2:Y:S01]  /*0040*/  S2R R2, SR_TID.X ;  /* 0x0000000000027919 */ /* 0x000ea20000002100 */
[----:B0-----:R-:W-:-:S13]  /*0050*/  ISETP.GT.U32.AND P0, PT, R10, 0x200, PT ;  /* 0x000002000a00780c */ /* 0x001fda0003f04070 */
[----:B-12---:R-:W-:Y:S05]  /*0060*/  @P0 BRA `(.L_x_1) ;  /* 0x0000000400880947 */ /* 0x006fea0003800000 */
[----:B------:R-:W0:Y:S02]  /*0070*/  LDC R3, c[0x0][0x360] ;  /* 0x0000d800ff037b82 */ /* 0x000e240000000800 */
[----:B0-----:R-:W0:Y:S01]  /*0080*/  I2F.U32.RP R9, R3 ;  /* 0x0000000300097306 */ /* 0x001e220000209000 */
[----:B------:R-:W-:Y:S01]  /*0090*/  IMAD.IADD R4, R2, 0x1, R3 ;  /* 0x0000000102047824 */ /* 0x000fe200078e0203 */
[----:B------:R-:W-:-:S04]  /*00a0*/  ISETP.NE.U32.AND P2, PT, R3, RZ, PT ;  /* 0x000000ff0300720c */ /* 0x000fc80003f45070 */
[C---:B------:R-:W-:Y:S02]  /*00b0*/  ISETP.GE.U32.AND P0, PT, R4.reuse, 0x201, PT ;  /* 0x000002010400780c */ /* 0x040fe40003f06070 */
[----:B------:R-:W-:Y:S02]  /*00c0*/  VIMNMX.U32 R5, PT, PT, R4, 0x201, !PT ;  /* 0x0000020104057848 */ /* 0x000fe40007fe0000 */
[----:B------:R-:W-:Y:S01]  /*00d0*/  SEL R8, RZ, 0x1, P0 ;  /* 0x00000001ff087807 */ /* 0x000fe20000000000 */
[----:B0-----:R-:W0:Y:S02]  /*00e0*/  MUFU.RCP R9, R9 ;  /* 0x0000000900097308 */ /* 0x001e240000001000 */
[----:B0-----:R-:W-:-:S06]  /*00f0*/  VIADD R7, R9, 0xffffffe ;  /* 0x0ffffffe09077836 */ /* 0x001fcc0000000000 */
[----:B------:R-:W0:Y:S02]  /*0100*/  F2I.FTZ.U32.TRUNC.NTZ R7, R7 ;  /* 0x0000000700077305 */ /* 0x000e24000021f000 */
[----:B0-----:R-:W-:-:S04]  /*0110*/  IMAD.MOV R6, RZ, RZ, -R7 ;  /* 0x000000ffff067224 */ /* 0x001fc800078e0a07 */
[----:B------:R-:W-:Y:S02]  /*0120*/  IMAD R11, R6, R3, RZ ;  /* 0x00000003060b7224 */ /* 0x000fe400078e02ff */
[----:B------:R-:W-:-:S04]  /*0130*/  IMAD.MOV.U32 R6, RZ, RZ, RZ ;  /* 0x000000ffff067224 */ /* 0x000fc800078e00ff */
[----:B------:R-:W-:Y:S01]  /*0140*/  IMAD.HI.U32 R9, R7, R11, R6 ;  /* 0x0000000b07097227 */ /* 0x000fe200078e0006 */
[----:B------:R-:W-:-:S05]  /*0150*/  IADD3 R6, PT, PT, R5, -R4, -R8 ;  /* 0x8000000405067210 */ /* 0x000fca0007ffe808 */
[----:B------:R-:W-:-:S04]  /*0160*/  IMAD.HI.U32 R7, R9, R6, RZ ;  /* 0x0000000609077227 */ /* 0x000fc800078e00ff */
[----:B------:R-:W-:-:S04]  /*0170*/  IMAD.MOV R5, RZ, RZ, -R7 ;  /* 0x000000ffff057224 */ /* 0x000fc800078e0a07 */
[----:B------:R-:W-:Y:S02]  /*0180*/  IMAD R6, R3, R5, R6 ;  /* 0x0000000503067224 */ /* 0x000fe400078e0206 */
[----:B------:R-:W0:Y:S03]  /*0190*/  LDC R5, c[0x0][0x364] ;  /* 0x0000d900ff057b82 */ /* 0x000e260000000800 */
[----:B------:R-:W-:-:S13]  /*01a0*/  ISETP.GE.U32.AND P0, PT, R6, R3, PT ;  /* 0x000000030600720c */ /* 0x000fda0003f06070 */
[----:B------:R-:W-:Y:S02]  /*01b0*/  @P0 IMAD.IADD R6, R6, 0x1, -R3 ;  /* 0x0000000106060824 */ /* 0x000fe400078e0a03 */
[----:B------:R-:W-:-:S03]  /*01c0*/  @P0 VIADD R7, R7, 0x1 ;  /* 0x0000000107070836 */ /* 0x000fc60000000000 */
[----:B------:R-:W-:Y:S01]  /*01d0*/  ISETP.GE.U32.AND P1, PT, R6, R3, PT ;  /* 0x000000030600720c */ /* 0x000fe20003f26070 */
[----:B------:R-:W-:-:S04]  /*01e0*/  IMAD.IADD R6, R4, 0x1, R3 ;  /* 0x0000000104067824 */ /* 0x000fc800078e0203 */
[----:B------:R-:W-:-:S08]  /*01f0*/  IMAD.IADD R15, R6, 0x1, R3 ;  /* 0x00000001060f7824 */ /* 0x000fd000078e0203 */
[----:B------:R-:W-:Y:S01]  /*0200*/  @P1 VIADD R7, R7, 0x1 ;  /* 0x0000000107071836 */ /* 0x000fe20000000000 */
[----:B------:R-:W-:-:S05]  /*0210*/  @!P2 LOP3.LUT R7, RZ, R3, RZ, 0x33, !PT ;  /* 0x00000003ff07a212 */ /* 0x000fca00078e33ff */
[----:B------:R-:W-:Y:S02]  /*0220*/  IMAD.IADD R7, R8, 0x1, R7 ;  /* 0x0000000108077824 */ /* 0x000fe400078e0207 */
[----:B------:R-:W-:-:S03]  /*0230*/  IMAD.MOV.U32 R8, RZ, RZ, R10 ;  /* 0x000000ffff087224 */ /* 0x000fc600078e000a */
[----:B------:R-:W-:-:S07]  /*0240*/  LOP3.LUT R17, R7, 0x3, RZ, 0xc0, !PT ;  /* 0x0000000307117812 */ /* 0x000fce00078ec0ff */
.L_x_7:
[----:B------:R-:W-:Y:S01]  /*0250*/  ISETP.GT.U32.AND P0, PT, R2, 0x200, PT ;  /* 0x000002000200780c */ /* 0x000fe20003f04070 */
[----:B------:R-:W-:-:S12]  /*0260*/  BSSY.RECONVERGENT B1, `(.L_x_2) ;  /* 0x000003f000017945 */ /* 0x000fd80003800200 */
[----:B-123--:R-:W-:Y:S05]  /*0270*/  @P0 BRA `(.L_x_3) ;  /* 0x0000000000f40947 */ /* 0x00efea0003800000 */
[----:B------:R-:W-:Y:S01]  /*0280*/  ISETP.NE.AND P1, PT, R17, 0x3, PT ;  /* 0x000000031100780c */ /* 0x000fe20003f25270 */
[----:B------:R-:W-:Y:S01]  /*0290*/  BSSY.RECONVERGENT B2, `(.L_x_4) ;  /* 0x000001c000027945 */ /* 0x000fe20003800200 */
[----:B------:R-:W-:Y:S01]  /*02a0*/  ISETP.GE.U32.AND P0, PT, R7, 0x3, PT ;  /* 0x000000030700780c */ /* 0x000fe20003f06070 */
[----:B------:R-:W-:-:S10]  /*02b0*/  IMAD.MOV.U32 R9, RZ, RZ, R2 ;  /* 0x000000ffff097224 */ /* 0x000fd400078e0002 */
[----:B------:R-:W-:Y:S05]  /*02c0*/  @!P1 BRA `(.L_x_5) ;  /* 0x0000000000609947 */ /* 0x000fea0003800000 */
[----:B------:R-:W1:Y:S01]  /*02d0*/  S2R R11, SR_CgaCtaId ;  /* 0x00000000000b7919 */ /* 0x000e620000008800 */
[----:B------:R-:W-:Y:S01]  /*02e0*/  IMAD R12, R8, 0x201, R2 ;  /* 0x00000201080c7824 */ /* 0x000fe200078e0202 */
[----:B------:R-:W-:Y:S02]  /*02f0*/  MOV R10, 0x400 ;  /* 0x00000400000a7802 */ /* 0x000fe40000000f00 */
[----:B------:R-:W-:Y:S01]  /*0300*/  ISETP.NE.AND P1, PT, R17, RZ, PT ;  /* 0x000000ff1100720c */ /* 0x000fe20003f25270 */
[----:B------:R-:W-:-:S05]  /*0310*/  IMAD.SHL.U32 R9, R12, 0x4, RZ ;  /* 0x000000040c097824 */ /* 0x000fca00078e00ff */
[----:B------:R-:W-:Y:S02]  /*0320*/  LOP3.LUT R9, R9, 0x4, RZ, 0x3c, !PT ;  /* 0x0000000409097812 */ /* 0x000fe400078e3cff */
[----:B-1----:R-:W-:-:S05]  /*0330*/  LEA R10, R11, R10, 0x18 ;  /* 0x0000000a0b0a7211 */ /* 0x002fca00078ec0ff */
[----:B------:R-:W-:Y:S02]  /*0340*/  IMAD.IADD R11, R9, 0x1, R10 ;  /* 0x00000001090b7824 */ /* 0x000fe400078e020a */
[----:B------:R-:W-:-:S03]  /*0350*/  IMAD.MOV.U32 R9, RZ, RZ, R4 ;  /* 0x000000ffff097224 */ /* 0x000fc600078e0004 */
[----:B------:R1:W-:Y:S01]  /*0360*/  STS [R11], RZ ;  /* 0x000000ff0b007388 */ /* 0x0003e20000000800 */
[----:B------:R-:W-:Y:S05]  /*0370*/  @!P1 BRA `(.L_x_5) ;  /* 0x0000000000349947 */ /* 0x000fea0003800000 */
[----:B------:R-:W-:Y:S01]  /*0380*/  ISETP.NE.AND P1, PT, R17, 0x1, PT ;  /* 0x000000011100780c */ /* 0x000fe20003f25270 */
[----:B------:R-:W-:-:S04]  /*0390*/  IMAD.IADD R12, R12, 0x1, R3 ;  /* 0x000000010c0c7824 */ /* 0x000fc800078e0203 */
[----:B------:R-:W-:-:S05]  /*03a0*/  IMAD.SHL.U32 R9, R12, 0x4, RZ ;  /* 0x000000040c097824 */ /* 0x000fca00078e00ff */
[----:B------:R-:W-:-:S03]  /*03b0*/  LOP3.LUT R9, R9, 0x4, RZ, 0x3c, !PT ;  /* 0x0000000409097812 */ /* 0x000fc600078e3cff */
[----:B-1----:R-:W-:-:S04]  /*03c0*/  @P1 IMAD.IADD R11, R12, 0x1, R3 ;  /* 0x000000010c0b1824 */ /* 0x002fc800078e0203 */
[----:B------:R-:W-:-:S05]  /*03d0*/  @P1 IMAD.SHL.U32 R11, R11, 0x4, RZ ;  /* 0x000000040b0b1824 */ /* 0x000fca00078e00ff */
[----:B------:R-:W-:Y:S01]  /*03e0*/  @P1 LOP3.LUT R13, R11, 0x4, RZ, 0x3c, !PT ;  /* 0x000000040b0d1812 */ /* 0x000fe200078e3cff */
[C---:B------:R-:W-:Y:S02]  /*03f0*/  IMAD.IADD R11, R10.reuse, 0x1, R9 ;  /* 0x000000010a0b7824 */ /* 0x040fe400078e0209 */
[----:B------:R-:W-:Y:S02]  /*0400*/  IMAD.MOV.U32 R9, RZ, RZ, R6 ;  /* 0x000000ffff097224 */ /* 0x000fe400078e0006 */
[----:B------:R-:W-:Y:S01]  /*0410*/  @P1 IMAD.IADD R13, R10, 0x1, R13 ;  /* 0x000000010a0d1824 */ /* 0x000fe200078e020d */
[----:B------:R2:W-:Y:S01]  /*0420*/  STS [R11], RZ ;  /* 0x000000ff0b007388 */ /* 0x0005e20000000800 */
[----:B------:R-:W-:-:S03]  /*0430*/  @P1 IMAD.MOV.U32 R9, RZ, RZ, R15 ;  /* 0x000000ffff091224 */ /* 0x000fc600078e000f */
[----:B------:R2:W-:Y:S04]  /*0440*/  @P1 STS [R13], RZ ;  /* 0x000000ff0d001388 */ /* 0x0005e80000000800 */
.L_x_5:
[----:B------:R-:W-:Y:S05]  /*0450*/  BSYNC.RECONVERGENT B2 ;  /* 0x0000000000027941 */ /* 0x000fea0003800200 */
.L_x_4:
[----:B------:R-:W-:Y:S05]  /*0460*/  @!P0 BRA `(.L_x_3) ;  /* 0x0000000000788947 */ /* 0x000fea0003800000 */
[----:B------:R-:W3:Y:S01]  /*0470*/  S2R R12, SR_CgaCtaId ;  /* 0x00000000000c7919 */ /* 0x000ee20000008800 */
[----:B-12---:R-:W-:Y:S01]  /*0480*/  MOV R11, 0x400 ;  /* 0x00000400000b7802 */ /* 0x006fe20000000f00 */
[----:B------:R-:W-:-:S04]  /*0490*/  IMAD R10, R8, 0x201, R9 ;  /* 0x00000201080a7824 */ /* 0x000fc800078e0209 */
[C-C-:B------:R-:W-:Y:S02]  /*04a0*/  IMAD R14, R3.reuse, 0x2, R10.reuse ;  /* 0x00000002030e7824 */ /* 0x140fe400078e020a */
[----:B------:R-:W-:Y:S01]  /*04b0*/  IMAD R16, R3, 0x3, R10 ;  /* 0x0000000303107824 */ /* 0x000fe200078e020a */
[----:B---3--:R-:W-:Y:S01]  /*04c0*/  LEA R20, R12, R11, 0x18 ;  /* 0x0000000b0c147211 */ /* 0x008fe200078ec0ff */
[----:B------:R-:W-:-:S07]  /*04d0*/  IMAD.IADD R12, R10, 0x1, R3 ;  /* 0x000000010a0c7824 */ /* 0x000fce00078e0203 */
.L_x_6:
[----:B---3--:R-:W-:Y:S02]  /*04e0*/  IMAD.SHL.U32 R11, R10, 0x4, RZ ;  /* 0x000000040a0b7824 */ /* 0x008fe400078e00ff */
[----:B------:R-:W-:Y:S02]  /*04f0*/  IMAD.SHL.U32 R13, R12, 0x4, RZ ;  /* 0x000000040c0d7824 */ /* 0x000fe400078e00ff */
[----:B------:R-:W-:Y:S01]  /*0500*/  IMAD.SHL.U32 R18, R14, 0x4, RZ ;  /* 0x000000040e127824 */ /* 0x000fe200078e00ff */
[----:B------:R-:W-:Y:S01]  /*0510*/  LOP3.LUT R11, R11, 0x4, RZ, 0x3c, !PT ;  /* 0x000000040b0b7812 */ /* 0x000fe200078e3cff */
[----:B------:R-:W-:Y:S01]  /*0520*/  IMAD.SHL.U32 R19, R16, 0x4, RZ ;  /* 0x0000000410137824 */ /* 0x000fe200078e00ff */
[----:B------:R-:W-:Y:S01]  /*0530*/  LOP3.LUT R13, R13, 0x4, RZ, 0x3c, !PT ;  /* 0x000000040d0d7812 */ /* 0x000fe200078e3cff */
[----:B------:R-:W-:Y:S01]  /*0540*/  IMAD R9, R3, 0x4, R9 ;  /* 0x0000000403097824 */ /* 0x000fe200078e0209 */
[----:B------:R-:W-:Y:S01]  /*0550*/  LOP3.LUT R18, R18, 0x4, RZ, 0x3c, !PT ;  /* 0x0000000412127812 */ /* 0x000fe200078e3cff */
[C---:B------:R-:W-:Y:S01]  /*0560*/  IMAD.IADD R11, R20.reuse, 0x1, R11 ;  /* 0x00000001140b7824 */ /* 0x040fe200078e020b */
[----:B------:R-:W-:Y:S01]  /*0570*/  LOP3.LUT R19, R19, 0x4, RZ, 0x3c, !PT ;  /* 0x0000000413137812 */ /* 0x000fe200078e3cff */
[C---:B------:R-:W-:Y:S01]  /*0580*/  IMAD.IADD R13, R20.reuse, 0x1, R13 ;  /* 0x00000001140d7824 */ /* 0x040fe200078e020d */
[----:B------:R-:W-:Y:S01]  /*0590*/  ISETP.GE.U32.AND P0, PT, R9, 0x201, PT ;  /* 0x000002010900780c */ /* 0x000fe20003f06070 */
[C---:B------:R-:W-:Y:S01]  /*05a0*/  IMAD.IADD R18, R20.reuse, 0x1, R18 ;  /* 0x0000000114127824 */ /* 0x040fe200078e0212 */
[----:B------:R3:W-:Y:S01]  /*05b0*/  STS [R11], RZ ;  /* 0x000000ff0b007388 */ /* 0x0007e20000000800 */
[----:B------:R-:W-:-:S02]  /*05c0*/  IMAD.IADD R19, R20, 0x1, R19 ;  /* 0x0000000114137824 */ /* 0x000fc400078e0213 */
[C---:B------:R-:W-:Y:S01]  /*05d0*/  IMAD R10, R3.reuse, 0x4, R10 ;  /* 0x00000004030a7824 */ /* 0x040fe200078e020a */
[----:B------:R3:W-:Y:S01]  /*05e0*/  STS [R13], RZ ;  /* 0x000000ff0d007388 */ /* 0x0007e20000000800 */
[C---:B------:R-:W-:Y:S02]  /*05f0*/  IMAD R12, R3.reuse, 0x4, R12 ;  /* 0x00000004030c7824 */ /* 0x040fe400078e020c */
[C---:B------:R-:W-:Y:S01]  /*0600*/  IMAD R14, R3.reuse, 0x4, R14 ;  /* 0x00000004030e7824 */ /* 0x040fe200078e020e */
[----:B------:R3:W-:Y:S01]  /*0610*/  STS [R18], RZ ;  /* 0x000000ff12007388 */ /* 0x0007e20000000800 */
[----:B------:R-:W-:-:S03]  /*0620*/  IMAD R16, R3, 0x4, R16 ;  /* 0x0000000403107824 */ /* 0x000fc600078e0210 */
[----:B------:R3:W-:Y:S01]  /*0630*/  STS [R19], RZ ;  /* 0x000000ff13007388 */ /* 0x0007e20000000800 */
[----:B------:R-:W-:Y:S05]  /*0640*/  @!P0 BRA `(.L_x_6) ;  /* 0xfffffffc00a48947 */ /* 0x000fea000383ffff */
.L_x_3:
[----:B------:R-:W-:Y:S05]  /*0650*/  BSYNC.RECONVERGENT B1 ;  /* 0x0000000000017941 */ /* 0x000fea0003800200 */
.L_x_2:
[----:B0-----:R-:W-:-:S05]  /*0660*/  IMAD.IADD R8, R5, 0x1, R8 ;  /* 0x0000000105087824 */ /* 0x001fca00078e0208 */
[----:B------:R-:W-:-:S13]  /*0670*/  ISETP.GE.U32.AND P0, PT, R8, 0x201, PT ;  /* 0x000002010800780c */ /* 0x000fda0003f06070 */
[----:B------:R-:W-:Y:S05]  /*0680*/  @!P0 BRA `(.L_x_7) ;  /* 0xfffffff800f08947 */ /* 0x000fea000383ffff */
.L_x_1:
[----:B------:R-:W-:Y:S05]  /*0690*/  BSYNC.RECONVERGENT B0 ;  /* 0x0000000000007941 */ /* 0x000fea0003800200 */
.L_x_0:
[----:B------:R-:W0:Y:S01]  /*06a0*/  LDCU.64 UR4, c[0x0][0x388] ;  /* 0x00007100ff0477ac */ /* 0x000e220008000a00 */
[----:B------:R-:W-:Y:S01]  /*06b0*/  LEA R3, R0, 0xffffffff, 0x9 ;  /* 0xffffffff00037811 */ /* 0x000fe200078e48ff */
[----:B------:R-:W-:Y:S01]  /*06c0*/  BSSY.RECONVERGENT B0, `(.L_x_8) ;  /* 0x0000088000007945 */ /* 0x000fe20003800200 */
[----:B------:R-:W-:Y:S01]  /*06d0*/  BAR.SYNC.DEFER_BLOCKING 0x0 ;  /* 0x0000000000007b1d */ /* 0x000fe20000010000 */
[----:B------:R-:W-:Y:S01]  /*06e0*/  ISETP.GT.U32.AND P0, PT, R2, 0x200, PT ;  /* 0x000002000200780c */ /* 0x000fe20003f04070 */
[----:B------:R-:W-:Y:S01]  /*06f0*/  IMAD.MOV.U32 R10, RZ, RZ, RZ ;  /* 0x000000ffff0a7224 */ /* 0x000fe200078e00ff */
[----:B------:R-:W-:Y:S01]  /*0700*/  LOP3.LUT R8, RZ, R2, RZ, 0x33, !PT ;  /* 0x00000002ff087212 */ /* 0x000fe200078e33ff */
[----:B------:R-:W-:Y:S02]  /*0710*/  IMAD.IADD R4, R3, 0x1, R2 ;  /* 0x0000000103047824 */ /* 0x000fe400078e0202 */
[----:B------:R-:W-:Y:S01]  /*0720*/  IMAD.MOV.U32 R9, RZ, RZ, 0x2 ;  /* 0x00000002ff097424 */ /* 0x000fe200078e00ff */
[----:B------:R-:W4:Y:S01]  /*0730*/  LDCU.64 UR6, c[0x0][0x358] ;  /* 0x00006b00ff0677ac */ /* 0x000f220008000a00 */
[----:B------:R-:W1:Y:S01]  /*0740*/  LDCU.64 UR8, c[0x0][0x380] ;  /* 0x00007000ff0877ac */ /* 0x000e620008000a00 */
[----:B0-----:R-:W-:-:S05]  /*0750*/  IADD3 R4, P1, PT, R4, UR4, RZ ;  /* 0x0000000404047c10 */ /* 0x001fca000ff3e0ff */
[----:B------:R-:W-:-:S08]  /*0760*/  IMAD.X R5, RZ, RZ, UR5, P1 ;  /* 0x00000005ff057e24 */ /* 0x000fd000088e06ff */
.L_x_14:
[----:B-123--:R-:W-:-:S04]  /*0770*/  IMAD.IADD R11, R8, 0x1, R9 ;  /* 0x00000001080b7824 */ /* 0x00efc800078e0209 */
[----:B------:R-:W-:Y:S02]  /*0780*/  VIADD R6, R11, 0xffffffff ;  /* 0xffffffff0b067836 */ /* 0x000fe40000000000 */
[----:B------:R-:W-:-:S03]  /*0790*/  IMAD.IADD R7, R3, 0x1, R11 ;  /* 0x0000000103077824 */ /* 0x000fc600078e020b */
[----:B------:R-:W-:Y:S02]  /*07a0*/  ISETP.GT.U32.OR P0, PT, R6, 0x1ff, P0 ;  /* 0x000001ff0600780c */ /* 0x000fe40000704470 */
[C---:B------:R-:W-:Y:S02]  /*07b0*/  IADD3 R6, P1, PT, R7.reuse, UR8, RZ ;  /* 0x0000000807067c10 */ /* 0x040fe4000ff3e0ff */
[----:B------:R-:W-:Y:S02]  /*07c0*/  ISETP.EQ.OR P0, PT, R2, RZ, P0 ;  /* 0x000000ff0200720c */ /* 0x000fe40000702670 */
[----:B------:R-:W-:-:S11]  /*07d0*/  LEA.HI.X.SX32 R7, R7, UR9, 0x1, P1 ;  /* 0x0000000907077c11 */ /* 0x000fd600088f0eff */
[----:B------:R-:W-:Y:S05]  /*07e0*/  @P0 BRA `(.L_x_9) ;  /* 0x00000000005c0947 */ /* 0x000fea0003800000 */
[----:B----4-:R-:W2:Y:S04]  /*07f0*/  LDG.E.U8 R12, desc[UR6][R6.64] ;  /* 0x00000006060c7981 */ /* 0x010ea8000c1e1100 */
[----:B------:R-:W2:Y:S01]  /*0800*/  LDG.E.U8 R13, desc[UR6][R4.64] ;  /* 0x00000006040d7981 */ /* 0x000ea2000c1e1100 */
[----:B------:R-:W0:Y:S01]  /*0810*/  S2UR UR5, SR_CgaCtaId ;  /* 0x00000000000579c3 */ /* 0x000e220000008800 */
[----:B------:R-:W-:Y:S01]  /*0820*/  UMOV UR4, 0x400 ;  /* 0x0000040000047882 */ /* 0x000fe20000000000 */
[----:B------:R-:W-:Y:S01]  /*0830*/  IMAD R14, R11, 0x201, R2 ;  /* 0x000002010b0e7824 */ /* 0x000fe200078e0202 */
[----:B0-----:R-:W-:-:S06]  /*0840*/  ULEA UR4, UR5, UR4, 0x18 ;  /* 0x0000000405047291 */ /* 0x001fcc000f8ec0ff */
[----:B------:R-:W-:-:S05]  /*0850*/  LEA R14, R14, UR4, 0x2 ;  /* 0x000000040e0e7c11 */ /* 0x000fca000f8e10ff */
[----:B------:R-:W-:Y:S04]  /*0860*/  LDS R15, [R14+-0x808] ;  /* 0xfff7f8000e0f7984 */ /* 0x000fe80000000800 */
[----:B------:R-:W0:Y:S04]  /*0870*/  LDS R16, [R14+-0x4] ;  /* 0xfffffc000e107984 */ /* 0x000e280000000800 */
[----:B------:R-:W1:Y:S01]  /*0880*/  LDS R17, [R14+-0x804] ;  /* 0xfff7fc000e117984 */ /* 0x000e620000000800 */
[C---:B0-----:R-:W-:Y:S02]  /*0890*/  VIMNMX R18, PT, PT, R16.reuse, 0x2, !PT ;  /* 0x0000000210127848 */ /* 0x041fe40007fe0100 */
[----:B------:R-:W-:-:S02]  /*08a0*/  ISETP.LT.AND P1, PT, R16, 0x2, PT ;  /* 0x000000021000780c */ /* 0x000fc40003f21270 */
[----:B--2---:R-:W-:Y:S01]  /*08b0*/  ISETP.NE.AND P0, PT, R12, R13, PT ;  /* 0x0000000d0c00720c */ /* 0x004fe20003f05270 */
[----:B------:R-:W-:-:S12]  /*08c0*/  VIADD R12, R15, 0x1 ;  /* 0x000000010f0c7836 */ /* 0x000fd80000000000 */
[----:B------:R-:W-:Y:S01]  /*08d0*/  @P0 VIADD R12, R15, 0xffffffff ;  /* 0xffffffff0f0c0836 */ /* 0x000fe20000000000 */
[----:B-1----:R-:W-:-:S04]  /*08e0*/  ISETP.GE.AND P0, PT, R17, 0x2, PT ;  /* 0x000000021100780c */ /* 0x002fc80003f06270 */
[----:B------:R-:W-:Y:S02]  /*08f0*/  VIADDMNMX R13, R17, 0xfffffffe, R12, !PT ;  /* 0xfffffffe110d7846 */ /* 0x000fe4000780010c */
[----:B------:R-:W-:Y:S02]  /*0900*/  ISETP.LT.AND P0, PT, R12, RZ, !P0 ;  /* 0x000000ff0c00720c */ /* 0x000fe40004701270 */
[----:B------:R-:W-:-:S04]  /*0910*/  VIADDMNMX R13, R18, 0xfffffffe, R13, !PT ;  /* 0xfffffffe120d7846 */ /* 0x000fc8000780010d */
[----:B------:R-:W-:Y:S01]  /*0920*/  ISETP.EQ.AND P0, PT, R13, RZ, P0 ;  /* 0x000000ff0d00720c */ /* 0x000fe20000702270 */
[----:B------:R0:W-:Y:S01]  /*0930*/  STS [R14], R13 ;  /* 0x0000000d0e007388 */ /* 0x0001e20000000800 */
[----:B------:R-:W-:-:S11]  /*0940*/  VIMNMX R10, PT, PT, R10, R13, !PT ;  /* 0x0000000d0a0a7248 */ /* 0x000fd60007fe0100 */
[----:B0-----:R-:W-:Y:S05]  /*0950*/  @P0 BRA P1, `(.L_x_10) ;  /* 0x0000000400780947 */ /* 0x001fea0000800000 */
.L_x_9:
[----:B------:R-:W-:Y:S01]  /*0960*/  ISETP.GT.U32.AND P0, PT, R2, 0x200, PT ;  /* 0x000002000200780c */ /* 0x000fe20003f04070 */
[----:B------:R-:W-:Y:S05]  /*0970*/  WARPSYNC.ALL ;  /* 0x0000000000007948 */ /* 0x000fea0003800000 */
[----:B------:R-:W-:Y:S01]  /*0980*/  BAR.SYNC.DEFER_BLOCKING 0x0 ;  /* 0x0000000000007b1d */ /* 0x000fe20000010000 */
[----:B------:R-:W-:Y:S01]  /*0990*/  ISETP.GT.U32.OR P1, PT, R11, 0x1ff, P0 ;  /* 0x000001ff0b00780c */ /* 0x000fe20000724470 */
[----:B------:R-:W-:-:S03]  /*09a0*/  IMAD.IADD R19, R9, 0x1, -R2 ;  /* 0x0000000109137824 */ /* 0x000fc600078e0a02 */
[----:B------:R-:W-:-:S13]  /*09b0*/  ISETP.EQ.OR P1, PT, R2, RZ, P1 ;  /* 0x000000ff0200720c */ /* 0x000fda0000f22670 */
        /* <DEDUP_REMOVED lines=8> */
[----:B------:R-:W-:Y:S04]  /*0a40*/  LDS.64 R12, [R16+-0x808] ;  /* 0xfff7f800100c7984 */ /* 0x000fe80000000a00 */
[----:B------:R-:W0:Y:S02]  /*0a50*/  LDS R17, [R16+-0x4] ;  /* 0xfffffc0010117984 */ /* 0x000e240000000800 */
[C---:B0-----:R-:W-:Y:S02]  /*0a60*/  ISETP.LT.AND P2, PT, R17.reuse, 0x2, PT ;  /* 0x000000021100780c */ /* 0x041fe40003f41270 */
[----:B--2---:R-:W-:Y:S01]  /*0a70*/  ISETP.NE.AND P1, PT, R14, R15, PT ;  /* 0x0000000f0e00720c */ /* 0x004fe20003f25270 */
[----:B------:R-:W-:Y:S01]  /*0a80*/  VIADD R14, R12, 0x1 ;  /* 0x000000010c0e7836 */ /* 0x000fe20000000000 */
[----:B------:R-:W-:-:S11]  /*0a90*/  VIMNMX R15, PT, PT, R17, 0x2, !PT ;  /* 0x00000002110f7848 */ /* 0x000fd60007fe0100 */
[----:B------:R-:W-:Y:S01]  /*0aa0*/  @P1 VIADD R14, R12, 0xffffffff ;  /* 0xffffffff0c0e1836 */ /* 0x000fe20000000000 */
[----:B------:R-:W-:-:S04]  /*0ab0*/  ISETP.GE.AND P1, PT, R13, 0x2, PT ;  /* 0x000000020d00780c */ /* 0x000fc80003f26270 */
[----:B------:R-:W-:Y:S02]  /*0ac0*/  VIADDMNMX R12, R13, 0xfffffffe, R14, !PT ;  /* 0xfffffffe0d0c7846 */ /* 0x000fe4000780010e */
[----:B------:R-:W-:Y:S02]  /*0ad0*/  ISETP.LT.AND P1, PT, R14, RZ, !P1 ;  /* 0x000000ff0e00720c */ /* 0x000fe40004f21270 */
[----:B------:R-:W-:-:S04]  /*0ae0*/  VIADDMNMX R15, R15, 0xfffffffe, R12, !PT ;  /* 0xfffffffe0f0f7846 */ /* 0x000fc8000780010c */
[----:B------:R-:W-:Y:S01]  /*0af0*/  ISETP.EQ.AND P1, PT, R15, RZ, P1 ;  /* 0x000000ff0f00720c */ /* 0x000fe20000f22270 */
[----:B------:R0:W-:Y:S01]  /*0b00*/  STS [R16], R15 ;  /* 0x0000000f10007388 */ /* 0x0001e20000000800 */
[----:B------:R-:W-:-:S11]  /*0b10*/  VIMNMX R10, PT, PT, R10, R15, !PT ;  /* 0x0000000f0a0a7248 */ /* 0x000fd60007fe0100 */
[----:B0-----:R-:W-:Y:S05]  /*0b20*/  @P1 BRA P2, `(.L_x_10) ;  /* 0x0000000400041947 */ /* 0x001fea0001000000 */
.L_x_11:
[----:B------:R-:W-:Y:S01]  /*0b30*/  ISETP.GT.U32.OR P1, PT, R19, 0x1ff, P0 ;  /* 0x000001ff1300780c */ /* 0x000fe20000724470 */
[----:B------:R-:W-:Y:S05]  /*0b40*/  WARPSYNC.ALL ;  /* 0x0000000000007948 */ /* 0x000fea0003800000 */
[----:B------:R-:W-:Y:S01]  /*0b50*/  BAR.SYNC.DEFER_BLOCKING 0x0 ;  /* 0x0000000000007b1d */ /* 0x000fe20000010000 */
[----:B------:R-:W-:-:S13]  /*0b60*/  ISETP.EQ.OR P1, PT, R2, RZ, P1 ;  /* 0x000000ff0200720c */ /* 0x000fda0000f22670 */
[----:B------:R-:W-:Y:S05]  /*0b70*/  @P1 BRA `(.L_x_12) ;  /* 0x0000000000681947 */ /* 0x000fea0003800000 */
[----:B------:R-:W-:Y:S01]  /*0b80*/  IMAD R12, R0, 0x200, R19 ;  /* 0x00000200000c7824 */ /* 0x000fe200078e0213 */
[----:B----4-:R-:W2:Y:S04]  /*0b90*/  LDG.E.U8 R15, desc[UR6][R4.64] ;  /* 0x00000006040f7981 */ /* 0x010ea8000c1e1100 */
[----:B------:R-:W-:-:S05]  /*0ba0*/  IADD3 R12, P1, PT, R12, UR8, RZ ;  /* 0x000000080c0c7c10 */ /* 0x000fca000ff3e0ff */
[----:B------:R-:W-:-:S05]  /*0bb0*/  IMAD.X R13, RZ, RZ, UR9, P1 ;  /* 0x00000009ff0d7e24 */ /* 0x000fca00088e06ff */
[----:B------:R0:W2:Y:S01]  /*0bc0*/  LDG.E.U8 R12, desc[UR6][R12.64] ;  /* 0x000000060c0c7981 */ /* 0x0000a2000c1e1100 */
[----:B------:R-:W1:Y:S01]  /*0bd0*/  S2UR UR5, SR_CgaCtaId ;  /* 0x00000000000579c3 */ /* 0x000e620000008800 */
[----:B------:R-:W-:Y:S01]  /*0be0*/  UMOV UR4, 0x400 ;  /* 0x0000040000047882 */ /* 0x000fe20000000000 */
[----:B------:R-:W-:Y:S01]  /*0bf0*/  IMAD R19, R19, 0x201, R2 ;  /* 0x0000020113137824 */ /* 0x000fe200078e0202 */
[----:B-1----:R-:W-:-:S06]  /*0c00*/  ULEA UR4, UR5, UR4, 0x18 ;  /* 0x0000000405047291 */ /* 0x002fcc000f8ec0ff */
[----:B------:R-:W-:-:S05]  /*0c10*/  LEA R18, R19, UR4, 0x2 ;  /* 0x0000000413127c11 */ /* 0x000fca000f8e10ff */
[----:B------:R-:W-:Y:S04]  /*0c20*/  LDS R14, [R18+-0x4] ;  /* 0xfffffc00120e7984 */ /* 0x000fe80000000800 */
[----:B------:R-:W0:Y:S04]  /*0c30*/  LDS R17, [R18+0x800] ;  /* 0x0008000012117984 */ /* 0x000e280000000800 */
[----:B------:R-:W1:Y:S01]  /*0c40*/  LDS R16, [R18] ;  /* 0x0000000012107984 */ /* 0x000e620000000800 */
[C---:B0-----:R-:W-:Y:S02]  /*0c50*/  VIMNMX R13, PT, PT, R17.reuse, 0x2, !PT ;  /* 0x00000002110d7848 */ /* 0x041fe40007fe0100 */
[----:B------:R-:W-:-:S02]  /*0c60*/  ISETP.LT.AND P2, PT, R17, 0x2, PT ;  /* 0x000000021100780c */ /* 0x000fc40003f41270 */
[----:B--2---:R-:W-:Y:S01]  /*0c70*/  ISETP.NE.AND P1, PT, R12, R15, PT ;  /* 0x0000000f0c00720c */ /* 0x004fe20003f25270 */
[----:B------:R-:W-:-:S12]  /*0c80*/  VIADD R15, R14, 0x1 ;  /* 0x000000010e0f7836 */ /* 0x000fd80000000000 */
[----:B------:R-:W-:-:S05]  /*0c90*/  @P1 VIADD R15, R14, 0xffffffff ;  /* 0xffffffff0e0f1836 */ /* 0x000fca0000000000 */
[C---:B-1----:R-:W-:Y:S02]  /*0ca0*/  VIADDMNMX R12, R16.reuse, 0xfffffffe, R15, !PT ;  /* 0xfffffffe100c7846 */ /* 0x042fe4000780010f */
[----:B------:R-:W-:Y:S02]  /*0cb0*/  ISETP.GE.AND P1, PT, R16, 0x2, PT ;  /* 0x000000021000780c */ /* 0x000fe40003f26270 */
[----:B------:R-:W-:Y:S02]  /*0cc0*/  VIADDMNMX R13, R13, 0xfffffffe, R12, !PT ;  /* 0xfffffffe0d0d7846 */ /* 0x000fe4000780010c */
[----:B------:R-:W-:-:S03]  /*0cd0*/  ISETP.LT.AND P1, PT, R15, RZ, !P1 ;  /* 0x000000ff0f00720c */ /* 0x000fc60004f21270 */
[----:B------:R0:W-:Y:S01]  /*0ce0*/  STS [R18+0x804], R13 ;  /* 0x0008040d12007388 */ /* 0x0001e20000000800 */
[----:B------:R-:W-:Y:S02]  /*0cf0*/  ISETP.EQ.AND P1, PT, R13, RZ, P1 ;  /* 0x000000ff0d00720c */ /* 0x000fe40000f22270 */
[----:B------:R-:W-:-:S11]  /*0d00*/  VIMNMX R10, PT, PT, R10, R13, !PT ;  /* 0x0000000d0a0a7248 */ /* 0x000fd60007fe0100 */
[----:B0-----:R-:W-:Y:S05]  /*0d10*/  @P1 BRA P2, `(.L_x_10) ;  /* 0x0000000000881947 */ /* 0x001fea0001000000 */
.L_x_12:
[----:B------:R-:W-:Y:S01]  /*0d20*/  ISETP.NE.AND P1, PT, R9, 0x3fe, PT ;  /* 0x000003fe0900780c */ /* 0x000fe20003f25270 */
[----:B------:R-:W-:Y:S05]  /*0d30*/  WARPSYNC.ALL ;  /* 0x0000000000007948 */ /* 0x000fea0003800000 */
[----:B------:R-:W-:Y:S07]  /*0d40*/  BAR.SYNC.DEFER_BLOCKING 0x0 ;  /* 0x0000000000007b1d */ /* 0x000fee0000010000 */
[----:B------:R-:W-:Y:S05]  /*0d50*/  @!P1 BRA `(.L_x_10) ;  /* 0x0000000000789947 */ /* 0x000fea0003800000 */
[----:B------:R-:W-:-:S05]  /*0d60*/  VIADD R12, R11, 0x2 ;  /* 0x000000020b0c7836 */ /* 0x000fca0000000000 */
[----:B------:R-:W-:-:S04]  /*0d70*/  ISETP.GT.U32.OR P1, PT, R12, 0x1ff, P0 ;  /* 0x000001ff0c00780c */ /* 0x000fc80000724470 */
[----:B------:R-:W-:-:S13]  /*0d80*/  ISETP.EQ.OR P1, PT, R2, RZ, P1 ;  /* 0x000000ff0200720c */ /* 0x000fda0000f22670 */
[----:B------:R-:W-:Y:S05]  /*0d90*/  @P1 BRA `(.L_x_13) ;  /* 0x0000000000581947 */ /* 0x000fea0003800000 */
[----:B----4-:R0:W2:Y:S04]  /*0da0*/  LDG.E.U8 R6, desc[UR6][R6.64+0x3] ;  /* 0x0000030606067981 */ /* 0x0100a8000c1e1100 */
[----:B------:R-:W2:Y:S01]  /*0db0*/  LDG.E.U8 R15, desc[UR6][R4.64] ;  /* 0x00000006040f7981 */ /* 0x000ea2000c1e1100 */
[----:B------:R-:W1:Y:S01]  /*0dc0*/  S2UR UR5, SR_CgaCtaId ;  /* 0x00000000000579c3 */ /* 0x000e620000008800 */
[----:B------:R-:W-:Y:S01]  /*0dd0*/  UMOV UR4, 0x400 ;  /* 0x0000040000047882 */ /* 0x000fe20000000000 */
[----:B------:R-:W-:Y:S01]  /*0de0*/  IMAD R11, R11, 0x201, R2 ;  /* 0x000002010b0b7824 */ /* 0x000fe200078e0202 */
[----:B-1----:R-:W-:-:S06]  /*0df0*/  ULEA UR4, UR5, UR4, 0x18 ;  /* 0x0000000405047291 */ /* 0x002fcc000f8ec0ff */
[----:B------:R-:W-:-:S05]  /*0e00*/  LEA R16, R11, UR4, 0x2 ;  /* 0x000000040b107c11 */ /* 0x000fca000f8e10ff */
[----:B------:R-:W1:Y:S04]  /*0e10*/  LDS.64 R12, [R16+0x1004] ;  /* 0x00100400100c7984 */ /* 0x000e680000000a00 */
[----:B------:R-:W0:Y:S01]  /*0e20*/  LDS R11, [R16+0x1808] ;  /* 0x00180800100b7984 */ /* 0x000e220000000800 */
[----:B-1----:R-:W-:Y:S01]  /*0e30*/  VIADD R14, R12, 0x1 ;  /* 0x000000010c0e7836 */ /* 0x002fe20000000000 */
[C---:B0-----:R-:W-:Y:S02]  /*0e40*/  VIMNMX R7, PT, PT, R11.reuse, 0x2, !PT ;  /* 0x000000020b077848 */ /* 0x041fe40007fe0100 */
[----:B------:R-:W-:Y:S02]  /*0e50*/  ISETP.LT.AND P2, PT, R11, 0x2, PT ;  /* 0x000000020b00780c */ /* 0x000fe40003f41270 */
[----:B--2---:R-:W-:-:S13]  /*0e60*/  ISETP.NE.AND P1, PT, R6, R15, PT ;  /* 0x0000000f0600720c */ /* 0x004fda0003f25270 */
[----:B------:R-:W-:Y:S01]  /*0e70*/  @P1 VIADD R14, R12, 0xffffffff ;  /* 0xffffffff0c0e1836 */ /* 0x000fe20000000000 */
[----:B------:R-:W-:-:S04]  /*0e80*/  ISETP.GE.AND P1, PT, R13, 0x2, PT ;  /* 0x000000020d00780c */ /* 0x000fc80003f26270 */
[----:B------:R-:W-:Y:S02]  /*0e90*/  VIADDMNMX R6, R13, 0xfffffffe, R14, !PT ;  /* 0xfffffffe0d067846 */ /* 0x000fe4000780010e */
[----:B------:R-:W-:Y:S02]  /*0ea0*/  ISETP.LT.AND P1, PT, R14, RZ, !P1 ;  /* 0x000000ff0e00720c */ /* 0x000fe40004f21270 */
[----:B------:R-:W-:-:S04]  /*0eb0*/  VIADDMNMX R7, R7, 0xfffffffe, R6, !PT ;  /* 0xfffffffe07077846 */ /* 0x000fc80007800106 */
[----:B------:R-:W-:Y:S01]  /*0ec0*/  ISETP.EQ.AND P1, PT, R7, RZ, P1 ;  /* 0x000000ff0700720c */ /* 0x000fe20000f22270 */
[----:B------:R0:W-:Y:S01]  /*0ed0*/  STS [R16+0x180c], R7 ;  /* 0x00180c0710007388 */ /* 0x0001e20000000800 */
[----:B------:R-:W-:-:S11]  /*0ee0*/  VIMNMX R10, PT, PT, R10, R7, !PT ;  /* 0x000000070a0a7248 */ /* 0x000fd60007fe0100 */
[----:B0-----:R-:W-:Y:S05]  /*0ef0*/  @P1 BRA P2, `(.L_x_10) ;  /* 0x0000000000101947 */ /* 0x001fea0001000000 */
.L_x_13:
[----:B------:R-:W-:Y:S05]  /*0f00*/  WARPSYNC.ALL ;  /* 0x0000000000007948 */ /* 0x000fea0003800000 */
[----:B------:R-:W-:Y:S01]  /*0f10*/  BAR.SYNC.DEFER_BLOCKING 0x0 ;  /* 0x0000000000007b1d */ /* 0x000fe20000010000 */
[----:B------:R-:W-:-:S05]  /*0f20*/  VIADD R9, R9, 0x4 ;  /* 0x0000000409097836 */ /* 0x000fca0000000000 */
[----:B------:R-:W-:Y:S05]  /*0f30*/  BRA `(.L_x_14) ;  /* 0xfffffff8000c7947 */ /* 0x000fea000383ffff */
.L_x_10:
[----:B----4-:R-:W-:Y:S05]  /*0f40*/  BSYNC.RECONVERGENT B0 ;  /* 0x0000000000007941 */ /* 0x010fea0003800200 */
.L_x_8:
[----:B------:R-:W-:-:S03]  /*0f50*/  UMOV UR4, 0xffffffff ;  /* 0xffffffff00047882 */ /* 0x000fc60000000000 */
[----:B------:R-:W-:Y:S05]  /*0f60*/  BRA.DIV UR4, `(.L_x_15) ;  /* 0x0000000204587947 */ /* 0x000fea000b800000 */
[----:B------:R-:W0:Y:S02]  /*0f70*/  SHFL.DOWN PT, R3, R10, 0x10, 0x1f ;  /* 0x0a001f000a037f89 */ /* 0x000e2400000e0000 */
[----:B0-----:R-:W-:-:S05]  /*0f80*/  VIMNMX R3, PT, PT, R3, R10, !PT ;  /* 0x0000000a03037248 */ /* 0x001fca0007fe0100 */
[----:B------:R-:W0:Y:S02]  /*0f90*/  SHFL.DOWN PT, R4, R3, 0x8, 0x1f ;  /* 0x09001f0003047f89 */ /* 0x000e2400000e0000 */
[----:B0-----:R-:W-:-:S05]  /*0fa0*/  VIMNMX R4, PT, PT, R3, R4, !PT ;  /* 0x0000000403047248 */ /* 0x001fca0007fe0100 */
[----:B------:R-:W0:Y:S02]  /*0fb0*/  SHFL.DOWN PT, R5, R4, 0x4, 0x1f ;  /* 0x08801f0004057f89 */ /* 0x000e2400000e0000 */
[----:B0-----:R-:W-:-:S05]  /*0fc0*/  VIMNMX R5, PT, PT, R4, R5, !PT ;  /* 0x0000000504057248 */ /* 0x001fca0007fe0100 */
[----:B------:R-:W0:Y:S02]  /*0fd0*/  SHFL.DOWN PT, R6, R5, 0x2, 0x1f ;  /* 0x08401f0005067f89 */ /* 0x000e2400000e0000 */
[----:B0-----:R-:W-:-:S05]  /*0fe0*/  VIMNMX R6, PT, PT, R5, R6, !PT ;  /* 0x0000000605067248 */ /* 0x001fca0007fe0100 */
[----:B------:R0:W1:Y:S02]  /*0ff0*/  SHFL.DOWN PT, R7, R6, 0x1, 0x1f ;  /* 0x08201f0006077f89 */ /* 0x00006400000e0000 */
.L_x_21:
[----:B------:R-:W-:-:S13]  /*1000*/  LOP3.LUT P0, RZ, R2, 0x1f, RZ, 0xc0, !PT ;  /* 0x0000001f02ff7812 */ /* 0x000fda000780c0ff */
[----:B------:R-:W-:Y:S05]  /*1010*/  @P0 EXIT ;  /* 0x000000000000094d */ /* 0x000fea0003800000 */
[----:B------:R-:W2:Y:S01]  /*1020*/  S2R R4, SR_LANEID ;  /* 0x0000000000047919 */ /* 0x000ea20000000000 */
[----:B------:R-:W3:Y:S01]  /*1030*/  LDC.64 R2, c[0x0][0x390] ;  /* 0x0000e400ff027b82 */ /* 0x000ee20000000a00 */
[----:B-1----:R-:W-:Y:S01]  /*1040*/  VIMNMX R7, PT, PT, R6, R7, !PT ;  /* 0x0000000706077248 */ /* 0x002fe20007fe0100 */
[----:B------:R-:W-:Y:S02]  /*1050*/  VOTEU.ANY UR4, UPT, PT ;  /* 0x0000000000047886 */ /* 0x000fe400038e0100 */
[----:B------:R-:W-:Y:S01]  /*1060*/  UFLO.U32 UR4, UR4 ;  /* 0x00000004000472bd */ /* 0x000fe200080e0000 */
[----:B------:R-:W-:-:S13]  /*1070*/  CREDUX.MAX.S32 UR5, R7 ;  /* 0x00000000070572cc */ /* 0x000fda0000000200 */
[----:B------:R-:W-:Y:S02]  /*1080*/  IMAD.U32 R5, RZ, RZ, UR5 ;  /* 0x00000005ff057e24 */ /* 0x000fe4000f8e00ff */
[----:B---3--:R-:W-:Y:S01]  /*1090*/  IMAD.WIDE.U32 R2, R0, 0x4, R2 ;  /* 0x0000000400027825 */ /* 0x008fe200078e0002 */
[----:B--2---:R-:W-:-:S13]  /*10a0*/  ISETP.EQ.U32.AND P0, PT, R4, UR4, PT ;  /* 0x0000000404007c0c */ /* 0x004fda000bf02070 */
[----:B------:R-:W-:Y:S01]  /*10b0*/  @P0 REDG.E.MAX.S32.STRONG.GPU desc[UR6][R2.64], R5 ;  /* 0x000000050200098e */ /* 0x000fe2000d12e306 */
[----:B------:R-:W-:Y:S05]  /*10c0*/  EXIT ;  /* 0x000000000000794d */ /* 0x000fea0003800000 */
.L_x_15:
[----:B------:R-:W-:Y:S02]  /*10d0*/  IMAD.MOV.U32 R9, RZ, RZ, R10 ;  /* 0x000000ffff097224 */ /* 0x000fe400078e000a */
[----:B------:R-:W-:Y:S02]  /*10e0*/  IMAD.MOV.U32 R11, RZ, RZ, 0x10 ;  /* 0x00000010ff0b7424 */ /* 0x000fe400078e00ff */
[----:B------:R-:W-:Y:S02]  /*10f0*/  IMAD.MOV.U32 R12, RZ, RZ, 0x1f ;  /* 0x0000001fff0c7424 */ /* 0x000fe400078e00ff */
[----:B------:R-:W-:-:S07]  /*1100*/  IMAD.MOV.U32 R8, RZ, RZ, -0x1 ;  /* 0xffffffffff087424 */ /* 0x000fce00078e00ff */
[----:B------:R-:W-:Y:S05]  /*1110*/  WARPSYNC.COLLECTIVE R8, `(.L_x_16) ;  /* 0x0000000008087348 */ /* 0x000fea0003c00000 */
[----:B------:R0:W1:Y:S02]  /*1120*/  SHFL.DOWN P0, R7, R9, R11, R12 ;  /* 0x0800000b09077389 */ /* 0x000064000000000c */
[----:B01----:R-:W-:Y:S05]  /*1130*/  ENDCOLLECTIVE ;  /* 0x000000000000791b */ /* 0x003fea0003800000 */
.L_x_16:
[----:B------:R-:W-:Y:S02]  /*1140*/  IMAD.MOV.U32 R11, RZ, RZ, 0x8 ;  /* 0x00000008ff0b7424 */ /* 0x000fe400078e00ff */
[----:B------:R-:W-:-:S05]  /*1150*/  IMAD.MOV.U32 R3, RZ, RZ, R7 ;  /* 0x000000ffff037224 */ /* 0x000fca00078e0007 */
[----:B------:R-:W-:-:S05]  /*1160*/  VIMNMX R3, PT, PT, R3, R10, !PT ;  /* 0x0000000a03037248 */ /* 0x000fca0007fe0100 */
[----:B------:R-:W-:-:S07]  /*1170*/  IMAD.MOV.U32 R9, RZ, RZ, R3 ;  /* 0x000000ffff097224 */ /* 0x000fce00078e0003 */
[----:B------:R-:W-:Y:S05]  /*1180*/  WARPSYNC.COLLECTIVE R8, `(.L_x_17) ;  /* 0x0000000008087348 */ /* 0x000fea0003c00000 */
[----:B------:R0:W1:Y:S02]  /*1190*/  SHFL.DOWN P0, R7, R9, R11, R12 ;  /* 0x0800000b09077389 */ /* 0x000064000000000c */
[----:B01----:R-:W-:Y:S05]  /*11a0*/  ENDCOLLECTIVE ;  /* 0x000000000000791b */ /* 0x003fea0003800000 */
.L_x_17:
[----:B------:R-:W-:Y:S02]  /*11b0*/  IMAD.MOV.U32 R11, RZ, RZ, 0x4 ;  /* 0x00000004ff0b7424 */ /* 0x000fe400078e00ff */
[----:B------:R-:W-:-:S05]  /*11c0*/  IMAD.MOV.U32 R4, RZ, RZ, R7 ;  /* 0x000000ffff047224 */ /* 0x000fca00078e0007 */
[----:B------:R-:W-:-:S05]  /*11d0*/  VIMNMX R4, PT, PT, R3, R4, !PT ;  /* 0x0000000403047248 */ /* 0x000fca0007fe0100 */
[----:B------:R-:W-:-:S07]  /*11e0*/  IMAD.MOV.U32 R9, RZ, RZ, R4 ;  /* 0x000000ffff097224 */ /* 0x000fce00078e0004 */
[----:B------:R-:W-:Y:S05]  /*11f0*/  WARPSYNC.COLLECTIVE R8, `(.L_x_18) ;  /* 0x0000000008087348 */ /* 0x000fea0003c00000 */
[----:B------:R0:W1:Y:S02]  /*1200*/  SHFL.DOWN P0, R7, R9, R11, R12 ;  /* 0x0800000b09077389 */ /* 0x000064000000000c */
[----:B01----:R-:W-:Y:S05]  /*1210*/  ENDCOLLECTIVE ;  /* 0x000000000000791b */ /* 0x003fea0003800000 */
.L_x_18:
[----:B------:R-:W-:Y:S02]  /*1220*/  IMAD.MOV.U32 R11, RZ, RZ, 0x2 ;  /* 0x00000002ff0b7424 */ /* 0x000fe400078e00ff */
[----:B------:R-:W-:-:S05]  /*1230*/  IMAD.MOV.U32 R5, RZ, RZ, R7 ;  /* 0x000000ffff057224 */ /* 0x000fca00078e0007 */
[----:B------:R-:W-:-:S05]  /*1240*/  VIMNMX R5, PT, PT, R4, R5, !PT ;  /* 0x0000000504057248 */ /* 0x000fca0007fe0100 */
[----:B------:R-:W-:-:S07]  /*1250*/  IMAD.MOV.U32 R9, RZ, RZ, R5 ;  /* 0x000000ffff097224 */ /* 0x000fce00078e0005 */
[----:B------:R-:W-:Y:S05]  /*1260*/  WARPSYNC.COLLECTIVE R8, `(.L_x_19) ;  /* 0x0000000008087348 */ /* 0x000fea0003c00000 */
[----:B------:R0:W1:Y:S02]  /*1270*/  SHFL.DOWN P0, R7, R9, R11, R12 ;  /* 0x0800000b09077389 */ /* 0x000064000000000c */
[----:B01----:R-:W-:Y:S05]  /*1280*/  ENDCOLLECTIVE ;  /* 0x000000000000791b */ /* 0x003fea0003800000 */
.L_x_19:
[----:B------:R-:W-:Y:S02]  /*1290*/  IMAD.MOV.U32 R11, RZ, RZ, 0x1 ;  /* 0x00000001ff0b7424 */ /* 0x000fe400078e00ff */
[----:B------:R-:W-:-:S05]  /*12a0*/  IMAD.MOV.U32 R6, RZ, RZ, R7 ;  /* 0x000000ffff067224 */ /* 0x000fca00078e0007 */
[----:B------:R-:W-:-:S05]  /*12b0*/  VIMNMX R6, PT, PT, R5, R6, !PT ;  /* 0x0000000605067248 */ /* 0x000fca0007fe0100 */
[----:B------:R-:W-:-:S07]  /*12c0*/  IMAD.MOV.U32 R9, RZ, RZ, R6 ;  /* 0x000000ffff097224 */ /* 0x000fce00078e0006 */
[----:B------:R-:W-:Y:S05]  /*12d0*/  WARPSYNC.COLLECTIVE R8, `(.L_x_20) ;  /* 0x0000000008087348 */ /* 0x000fea0003c00000 */
[----:B------:R0:W1:Y:S02]  /*12e0*/  SHFL.DOWN P0, R7, R9, R11, R12 ;  /* 0x0800000b09077389 */ /* 0x000064000000000c */
[----:B01----:R-:W-:Y:S05]  /*12f0*/  ENDCOLLECTIVE ;  /* 0x000000000000791b */ /* 0x003fea0003800000 */
.L_x_20:
[----:B------:R-:W-:Y:S05]  /*1300*/  BRA `(.L_x_21) ;  /* 0xfffffffc003c7947 */ /* 0x000fea000383ffff */
.L_x_22:
[----:B------:R-:W-:-:S00]  /*1310*/  BRA `(.L_x_22) ;  /* 0xfffffffc00fc7947 */ /* 0x000fc0000383ffff */
[----:B------:R-:W-:-:S00]  /*1320*/  NOP ;  /* 0x0000000000007918 */ /* 0x000fc00000000000 */
        /* <DEDUP_REMOVED lines=13> */
.L_x_23:


//--------------------- .nv.shared._Z21smith_waterman_kernelPKcS0_Pi --------------------------
	.section	.nv.shared._Z21smith_waterman_kernelPKcS0_Pi,"aw",@nobits
	.sectionflags	@""
	.align	16
	.zero		1024


//--------------------- .nv.shared.reserved.0     --------------------------
	.section	.nv.shared.reserved.0,"aw",@nobits
	.weak		__nv_reservedSMEM_offset_0_alias
	.size		__nv_reservedSMEM_offset_0_alias, 0, 64
	.other		__nv_reservedSMEM_offset_0_alias,@"STO_CUDA_RESERVED_SHARED STV_DEFAULT"
__nv_reservedSMEM_offset_0_alias:
	.zero		0
	.zero		64


//--------------------- .nv.constant0._Z21smith_waterman_kernelPKcS0_Pi --------------------------
	.section	.nv.constant0._Z21smith_waterman_kernelPKcS0_Pi,"a",@progbits
	.sectionflags	@""
	.align	4
.nv.constant0._Z21smith_waterman_kernelPKcS0_Pi:
	.zero		920


//--------------------- SYMBOLS --------------------------

	.type		.nv.reservedSmem.offset0,@object
	.size		.nv.reservedSmem.offset0,0x4
	.type		.nv.reservedSmem.cap,@object
	.size		.nv.reservedSmem.cap,0x4
